	.headerflags	@"EF_CUDA_TEXMODE_UNIFIED EF_CUDA_64BIT_ADDRESS EF_CUDA_ACCELERATORS EF_CUDA_SM90 EF_CUDA_VIRTUAL_SM(EF_CUDA_SM90)"
	.elftype	@"ET_EXEC"


//--------------------- .nv.info                  --------------------------
	.section	.nv.info,"",@"SHT_CUDA_INFO"
	.align	4


	//----- nvinfo : EIATTR_REGCOUNT
	.align		4
        /*0000*/ 	.byte	0x04, 0x2f
        /*0002*/ 	.short	(.L_3 - .L_2)
	.align		4
.L_2:
        /*0004*/ 	.word	index@(triton_poi_fused__native_batch_norm_legit_no_training_hardtanh_4)
        /*0008*/ 	.word	0x00000017


	//----- nvinfo : EIATTR_MIN_STACK_SIZE
	.align		4
.L_3:
        /*000c*/ 	.byte	0x04, 0x12
        /*000e*/ 	.short	(.L_5 - .L_4)
	.align		4
.L_4:
        /*0010*/ 	.word	index@(triton_poi_fused__native_batch_norm_legit_no_training_hardtanh_4)
        /*0014*/ 	.word	0x00000000


	//----- nvinfo : EIATTR_FRAME_SIZE
	.align		4
.L_5:
        /*0018*/ 	.byte	0x04, 0x11
        /*001a*/ 	.short	(.L_7 - .L_6)
	.align		4
.L_6:
        /*001c*/ 	.word	index@(triton_poi_fused__native_batch_norm_legit_no_training_hardtanh_4)
        /*0020*/ 	.word	0x00000000


	//----- nvinfo : EIATTR_MIN_STACK_SIZE
	.align		4
.L_7:
        /*0024*/ 	.byte	0x04, 0x12
        /*0026*/ 	.short	(.L_9 - .L_8)
	.align		4
.L_8:
        /*0028*/ 	.word	index@(triton_poi_fused__native_batch_norm_legit_no_training_hardtanh_4)
        /*002c*/ 	.word	0x00000000
.L_9:


//--------------------- .nv.info.triton_poi_fused__native_batch_norm_legit_no_training_hardtanh_4 --------------------------
	.section	.nv.info.triton_poi_fused__native_batch_norm_legit_no_training_hardtanh_4,"",@"SHT_CUDA_INFO"
	.sectionflags	@""
	.align	4


	//----- nvinfo : EIATTR_CUDA_API_VERSION
	.align		4
        /*0000*/ 	.byte	0x04, 0x37
        /*0002*/ 	.short	(.L_11 - .L_10)
.L_10:
        /*0004*/ 	.word	0x0000007c


	//----- nvinfo : EIATTR_KPARAM_INFO
	.align		4
.L_11:
        /*0008*/ 	.byte	0x04, 0x17
        /*000a*/ 	.short	(.L_13 - .L_12)
.L_12:
        /*000c*/ 	.word	0x00000000
        /*0010*/ 	.short	0x0006
        /*0012*/ 	.short	0x0030
        /*0014*/ 	.byte	0x00, 0xf0, 0x11, 0x00


	//----- nvinfo : EIATTR_KPARAM_INFO
	.align		4
.L_13:
        /*0018*/ 	.byte	0x04, 0x17
        /*001a*/ 	.short	(.L_15 - .L_14)
.L_14:
        /*001c*/ 	.word	0x00000000
        /*0020*/ 	.short	0x0005
        /*0022*/ 	.short	0x0028
        /*0024*/ 	.byte	0x00, 0xf4, 0x21, 0x00


	//----- nvinfo : EIATTR_KPARAM_INFO
	.align		4
.L_15:
        /*0028*/ 	.byte	0x04, 0x17
        /*002a*/ 	.short	(.L_17 - .L_16)
.L_16:
        /*002c*/ 	.word	0x00000000
        /*0030*/ 	.short	0x0004
        /*0032*/ 	.short	0x0020
        /*0034*/ 	.byte	0x00, 0xf4, 0x21, 0x00


	//----- nvinfo : EIATTR_KPARAM_INFO
	.align		4
.L_17:
        /*0038*/ 	.byte	0x04, 0x17
        /*003a*/ 	.short	(.L_19 - .L_18)
.L_18:
        /*003c*/ 	.word	0x00000000
        /*0040*/ 	.short	0x0003
        /*0042*/ 	.short	0x0018
        /*0044*/ 	.byte	0x00, 0xf4, 0x21, 0x00


	//----- nvinfo : EIATTR_KPARAM_INFO
	.align		4
.L_19:
        /*0048*/ 	.byte	0x04, 0x17
        /*004a*/ 	.short	(.L_21 - .L_20)
.L_20:
        /*004c*/ 	.word	0x00000000
        /*0050*/ 	.short	0x0002
        /*0052*/ 	.short	0x0010
        /*0054*/ 	.byte	0x00, 0xf4, 0x21, 0x00


	//----- nvinfo : EIATTR_KPARAM_INFO
	.align		4
.L_21:
        /*0058*/ 	.byte	0x04, 0x17
        /*005a*/ 	.short	(.L_23 - .L_22)
.L_22:
        /*005c*/ 	.word	0x00000000
        /*0060*/ 	.short	0x0001
        /*0062*/ 	.short	0x0008
        /*0064*/ 	.byte	0x00, 0xf4, 0x21, 0x00


	//----- nvinfo : EIATTR_KPARAM_INFO
	.align		4
.L_23:
        /*0068*/ 	.byte	0x04, 0x17
        /*006a*/ 	.short	(.L_25 - .L_24)
.L_24:
        /*006c*/ 	.word	0x00000000
        /*0070*/ 	.short	0x0000
        /*0072*/ 	.short	0x0000
        /*0074*/ 	.byte	0x00, 0xf4, 0x21, 0x00


	//----- nvinfo : EIATTR_SPARSE_MMA_MASK
	.align		4
.L_25:
        /*0078*/ 	.byte	0x03, 0x50
        /*007a*/ 	.short	0x0000


	//----- nvinfo : EIATTR_MAXREG_COUNT
	.align		4
        /*007c*/ 	.byte	0x03, 0x1b
        /*007e*/ 	.short	0x00ff


	//----- nvinfo : EIATTR_EXIT_INSTR_OFFSETS
	.align		4
        /*0080*/ 	.byte	0x04, 0x1c
        /*0082*/ 	.short	(.L_27 - .L_26)


	//   ....[0]....
.L_26:
        /*0084*/ 	.word	0x00000470


	//   ....[1]....
        /*0088*/ 	.word	0x00000490


	//----- nvinfo : EIATTR_REQNTID
	.align		4
.L_27:
        /*008c*/ 	.byte	0x04, 0x10
        /*008e*/ 	.short	(.L_29 - .L_28)
.L_28:
        /*0090*/ 	.word	0x00000100
        /*0094*/ 	.word	0x00000001
        /*0098*/ 	.word	0x00000001


	//----- nvinfo : EIATTR_CBANK_PARAM_SIZE
	.align		4
.L_29:
        /*009c*/ 	.byte	0x03, 0x19
        /*009e*/ 	.short	0x0034


	//----- nvinfo : EIATTR_PARAM_CBANK
	.align		4
        /*00a0*/ 	.byte	0x04, 0x0a
        /*00a2*/ 	.short	(.L_31 - .L_30)
	.align		4
.L_30:
        /*00a4*/ 	.word	index@(.nv.constant0.triton_poi_fused__native_batch_norm_legit_no_training_hardtanh_4)
        /*00a8*/ 	.short	0x0210
        /*00aa*/ 	.short	0x0034


	//----- nvinfo : EIATTR_SW_WAR
	.align		4
.L_31:
        /*00ac*/ 	.byte	0x04, 0x36
        /*00ae*/ 	.short	(.L_33 - .L_32)
.L_32:
        /*00b0*/ 	.word	0x00000008
.L_33:


//--------------------- .nv.callgraph             --------------------------
	.section	.nv.callgraph,"",@"SHT_CUDA_CALLGRAPH"
	.align	4
	.sectionentsize	8
	.align		4
        /*0000*/ 	.word	0x00000000
	.align		4
        /*0004*/ 	.word	0xffffffff
	.align		4
        /*0008*/ 	.word	0x00000000
	.align		4
        /*000c*/ 	.word	0xfffffffe
	.align		4
        /*0010*/ 	.word	0x00000000
	.align		4
        /*0014*/ 	.word	0xfffffffd
	.align		4
        /*0018*/ 	.word	0x00000000
	.align		4
        /*001c*/ 	.word	0xfffffffc


//--------------------- .nv.constant4             --------------------------
	.section	.nv.constant4,"a",@progbits
	.align	8
	.align		8
.nv.constant4:
        /*0000*/ 	.dword	_$_str
	.align		8
        /*0008*/ 	.dword	_$_str_$_2


//--------------------- .text.triton_poi_fused__native_batch_norm_legit_no_training_hardtanh_4 --------------------------
	.section	.text.triton_poi_fused__native_batch_norm_legit_no_training_hardtanh_4,"ax",@progbits
	.align	128
        .global         triton_poi_fused__native_batch_norm_legit_no_training_hardtanh_4
        .type           triton_poi_fused__native_batch_norm_legit_no_training_hardtanh_4,@function
        .size           triton_poi_fused__native_batch_norm_legit_no_training_hardtanh_4,(.L_x_1 - triton_poi_fused__native_batch_norm_legit_no_training_hardtanh_4)
        .other          triton_poi_fused__native_batch_norm_legit_no_training_hardtanh_4,@"STO_CUDA_ENTRY STV_DEFAULT"
triton_poi_fused__native_batch_norm_legit_no_training_hardtanh_4:
.text.triton_poi_fused__native_batch_norm_legit_no_training_hardtanh_4:
[----:B------:R-:W0:Y:S01]  /*0000*/  LDC R1, c[0x0][0x28] ;  /* 0x00000a00ff017b82 */ /* 0x000e220000000800 */
[----:B------:R-:W1:Y:S07]  /*0010*/  S2R R0, SR_TID.X ;  /* 0x0000000000007919 */ /* 0x000e6e0000002100 */
[----:B------:R-:W2:Y:S01]  /*0020*/  LDC.64 R8, c[0x0][0x220] ;  /* 0x00008800ff087b82 */ /* 0x000ea20000000a00 */
[----:B------:R-:W-:Y:S01]  /*0030*/  ULDC.64 UR4, c[0x0][0x208] ;  /* 0x0000820000047ab9 */ /* 0x000fe20000000a00 */
[----:B------:R-:W3:Y:S06]  /*0040*/  S2R R3, SR_CTAID.X ;  /* 0x0000000000037919 */ /* 0x000eec0000002500 */
[----:B------:R-:W4:Y:S08]  /*0050*/  LDC.64 R14, c[0x0][0x218] ;  /* 0x00008600ff0e7b82 */ /* 0x000f300000000a00 */
[----:B------:R-:W5:Y:S08]  /*0060*/  LDC.64 R12, c[0x0][0x210] ;  /* 0x00008400ff0c7b82 */ /* 0x000f700000000a00 */
[----:B------:R-:W5:Y:S01]  /*0070*/  LDC.64 R16, c[0x0][0x228] ;  /* 0x00008a00ff107b82 */ /* 0x000f620000000a00 */
[----:B-1----:R-:W-:-:S07]  /*0080*/  IMAD.SHL.U32 R0, R0, 0x2, RZ ;  /* 0x0000000200007824 */ /* 0x002fce00078e00ff */
[----:B------:R-:W1:Y:S01]  /*0090*/  LDC.64 R18, c[0x0][0x230] ;  /* 0x00008c00ff127b82 */ /* 0x000e620000000a00 */
[----:B------:R-:W-:-:S04]  /*00a0*/  LOP3.LUT R0, R0, 0x1fe, RZ, 0xc0, !PT ;  /* 0x000001fe00007812 */ /* 0x000fc800078ec0ff */
[----:B---3--:R-:W-:-:S04]  /*00b0*/  LEA R0, R3, R0, 0x9 ;  /* 0x0000000003007211 */ /* 0x008fc800078e48ff */
[C---:B------:R-:W-:Y:S01]  /*00c0*/  ISETP.GE.AND P0, PT, R0.reuse, 0x5a180, PT ;  /* 0x0005a1800000780c */ /* 0x040fe20003f06270 */
[----:B------:R-:W-:-:S05]  /*00d0*/  IMAD.HI R2, R0, 0x2aaaaaab, RZ ;  /* 0x2aaaaaab00027827 */ /* 0x000fca00078e02ff */
[----:B------:R-:W-:-:S04]  /*00e0*/  SHF.R.U32.HI R3, RZ, 0x1f, R2 ;  /* 0x0000001fff037819 */ /* 0x000fc80000011602 */
[----:B------:R-:W-:-:S05]  /*00f0*/  LEA.HI R3, R2, R3, RZ, 0x1c ;  /* 0x0000000302037211 */ /* 0x000fca00078fe0ff */
[----:B------:R-:W-:Y:S01]  /*0100*/  IMAD R11, R3, -0x60, R0 ;  /* 0xffffffa0030b7824 */ /* 0x000fe200078e0200 */
[----:B------:R-:W-:-:S03]  /*0110*/  CS2R R2, SRZ ;  /* 0x0000000000027805 */ /* 0x000fc6000001ff00 */
[----:B--2---:R-:W-:-:S05]  /*0120*/  IMAD.WIDE R8, R11, 0x4, R8 ;  /* 0x000000040b087825 */ /* 0x004fca00078e0208 */
[----:B------:R2:W3:Y:S01]  /*0130*/  @!P0 LDG.E.EL.64 R2, desc[UR4][R8.64] ;  /* 0x0000000408028981 */ /* 0x0004e2000c2e1b00 */
[----:B------:R-:W-:Y:S02]  /*0140*/  CS2R R4, SRZ ;  /* 0x0000000000047805 */ /* 0x000fe4000001ff00 */
[----:B------:R-:W-:Y:S01]  /*0150*/  CS2R R6, SRZ ;  /* 0x0000000000067805 */ /* 0x000fe2000001ff00 */
[----:B----4-:R-:W-:-:S04]  /*0160*/  IMAD.WIDE R14, R11, 0x4, R14 ;  /* 0x000000040b0e7825 */ /* 0x010fc800078e020e */
[----:B-----5:R-:W-:Y:S01]  /*0170*/  IMAD.WIDE R12, R0, 0x4, R12 ;  /* 0x00000004000c7825 */ /* 0x020fe200078e020c */
[----:B------:R-:W4:Y:S01]  /*0180*/  @!P0 LDG.E.EL.64 R4, desc[UR4][R14.64] ;  /* 0x000000040e048981 */ /* 0x000f22000c2e1b00 */
[----:B--2---:R-:W-:Y:S02]  /*0190*/  CS2R R8, SRZ ;  /* 0x0000000000087805 */ /* 0x004fe4000001ff00 */
[C---:B0-----:R-:W-:Y:S01]  /*01a0*/  IMAD.WIDE R16, R11.reuse, 0x4, R16 ;  /* 0x000000040b107825 */ /* 0x041fe200078e0210 */
[----:B------:R0:W4:Y:S03]  /*01b0*/  @!P0 LDG.E.64 R6, desc[UR4][R12.64] ;  /* 0x000000040c068981 */ /* 0x000126000c1e1b00 */
[----:B-1----:R-:W-:Y:S01]  /*01c0*/  IMAD.WIDE R18, R11, 0x4, R18 ;  /* 0x000000040b127825 */ /* 0x002fe200078e0212 */
[----:B------:R-:W-:-:S04]  /*01d0*/  CS2R R10, SRZ ;  /* 0x00000000000a7805 */ /* 0x000fc8000001ff00 */
[----:B------:R-:W2:Y:S04]  /*01e0*/  @!P0 LDG.E.EL.64 R8, desc[UR4][R18.64] ;  /* 0x0000000412088981 */ /* 0x000ea8000c2e1b00 */
[----:B------:R-:W2:Y:S01]  /*01f0*/  @!P0 LDG.E.EL.64 R10, desc[UR4][R16.64] ;  /* 0x00000004100a8981 */ /* 0x000ea2000c2e1b00 */
[----:B0-----:R-:W-:Y:S02]  /*0200*/  IMAD.MOV.U32 R13, RZ, RZ, 0x3e800000 ;  /* 0x3e800000ff0d7424 */ /* 0x001fe400078e00ff */
[----:B---3--:R-:W-:Y:S01]  /*0210*/  FADD R2, R2, 9.9999997473787516356e-06 ;  /* 0x3727c5ac02027421 */ /* 0x008fe20000000000 */
[----:B------:R-:W-:-:S03]  /*0220*/  FADD R3, R3, 9.9999997473787516356e-06 ;  /* 0x3727c5ac03037421 */ /* 0x000fc60000000000 */
[----:B------:R-:W0:Y:S08]  /*0230*/  MUFU.SQRT R20, R2 ;  /* 0x0000000200147308 */ /* 0x000e300000002000 */
[----:B------:R-:W1:Y:S01]  /*0240*/  MUFU.SQRT R14, R3 ;  /* 0x00000003000e7308 */ /* 0x000e620000002000 */
[C---:B0-----:R-:W-:Y:S02]  /*0250*/  FSETP.GT.AND P1, PT, R20.reuse, 8.50705917302346158658e+37, PT ;  /* 0x7e8000001400780b */ /* 0x041fe40003f24000 */
[----:B------:R-:W-:-:S02]  /*0260*/  FSETP.GEU.AND P3, PT, R20, 1.175494350822287508e-38, PT ;  /* 0x008000001400780b */ /* 0x000fc40003f6e000 */
[C---:B-1----:R-:W-:Y:S02]  /*0270*/  FSETP.GT.AND P2, PT, R14.reuse, 8.50705917302346158658e+37, PT ;  /* 0x7e8000000e00780b */ /* 0x042fe40003f44000 */
[----:B------:R-:W-:-:S07]  /*0280*/  FSETP.GEU.AND P4, PT, R14, 1.175494350822287508e-38, PT ;  /* 0x008000000e00780b */ /* 0x000fce0003f8e000 */
[----:B------:R-:W-:-:S04]  /*0290*/  @P1 FMUL R20, R20, 0.25 ;  /* 0x3e80000014141820 */ /* 0x000fc80000400000 */
[----:B------:R-:W-:Y:S01]  /*02a0*/  @!P3 FMUL R20, R20, 16777216 ;  /* 0x4b8000001414b820 */ /* 0x000fe20000400000 */
[----:B------:R-:W-:-:S04]  /*02b0*/  @P2 FMUL R14, R14, 0.25 ;  /* 0x3e8000000e0e2820 */ /* 0x000fc80000400000 */
[----:B------:R-:W-:Y:S01]  /*02c0*/  @!P4 FMUL R14, R14, 16777216 ;  /* 0x4b8000000e0ec820 */ /* 0x000fe20000400000 */
[----:B------:R-:W0:Y:S01]  /*02d0*/  MUFU.RCP R20, R20 ;  /* 0x0000001400147308 */ /* 0x000e220000001000 */
[----:B------:R-:W-:-:S07]  /*02e0*/  FSEL R3, R13, 1, P1 ;  /* 0x3f8000000d037808 */ /* 0x000fce0000800000 */
[----:B------:R-:W1:Y:S01]  /*02f0*/  MUFU.RCP R14, R14 ;  /* 0x0000000e000e7308 */ /* 0x000e620000001000 */
[----:B------:R-:W-:Y:S01]  /*0300*/  FSEL R13, R13, 1, P2 ;  /* 0x3f8000000d0d7808 */ /* 0x000fe20001000000 */
[----:B------:R-:W-:Y:S01]  /*0310*/  @!P3 FMUL R3, R3, 16777216 ;  /* 0x4b8000000303b820 */ /* 0x000fe20000400000 */
[----:B----4-:R-:W-:-:S03]  /*0320*/  FADD R4, -R4, R6 ;  /* 0x0000000604047221 */ /* 0x010fc60000000100 */
[----:B------:R-:W-:Y:S01]  /*0330*/  @!P4 FMUL R13, R13, 16777216 ;  /* 0x4b8000000d0dc820 */ /* 0x000fe20000400000 */
[----:B0-----:R-:W-:Y:S01]  /*0340*/  FMUL R3, R20, R3 ;  /* 0x0000000314037220 */ /* 0x001fe20000400000 */
[----:B------:R-:W-:-:S03]  /*0350*/  FADD R5, -R5, R7 ;  /* 0x0000000705057221 */ /* 0x000fc60000000100 */
[----:B------:R-:W-:Y:S01]  /*0360*/  FMUL R7, R4, R3 ;  /* 0x0000000304077220 */ /* 0x000fe20000400000 */
[----:B-1----:R-:W-:-:S03]  /*0370*/  FMUL R2, R14, R13 ;  /* 0x0000000d0e027220 */ /* 0x002fc60000400000 */
[----:B--2---:R-:W-:Y:S01]  /*0380*/  FFMA R7, R7, R10, R8 ;  /* 0x0000000a07077223 */ /* 0x004fe20000000008 */
[----:B------:R-:W-:Y:S02]  /*0390*/  FMUL R4, R5, R2 ;  /* 0x0000000205047220 */ /* 0x000fe40000400000 */
[----:B------:R-:W0:Y:S02]  /*03a0*/  LDC.64 R2, c[0x0][0x238] ;  /* 0x00008e00ff027b82 */ /* 0x000e240000000a00 */
[----:B------:R-:W-:Y:S01]  /*03b0*/  FFMA R4, R4, R11, R9 ;  /* 0x0000000b04047223 */ /* 0x000fe20000000009 */
[----:B------:R-:W-:-:S04]  /*03c0*/  FSETP.GTU.AND P1, PT, R7, RZ, PT ;  /* 0x000000ff0700720b */ /* 0x000fc80003f2c000 */
[C---:B------:R-:W-:Y:S02]  /*03d0*/  FSETP.GTU.AND P2, PT, R4.reuse, RZ, PT ;  /* 0x000000ff0400720b */ /* 0x040fe40003f4c000 */
[----:B------:R-:W-:Y:S02]  /*03e0*/  FSEL R6, R7, RZ, P1 ;  /* 0x000000ff07067208 */ /* 0x000fe40000800000 */
[----:B------:R-:W-:Y:S02]  /*03f0*/  FSEL R7, R4, RZ, P2 ;  /* 0x000000ff04077208 */ /* 0x000fe40001000000 */
[C---:B------:R-:W-:Y:S02]  /*0400*/  FSETP.GEU.AND P3, PT, R6.reuse, 6, PT ;  /* 0x40c000000600780b */ /* 0x040fe40003f6e000 */
[----:B------:R-:W-:Y:S02]  /*0410*/  FSETP.GEU.AND P4, PT, R7, 6, PT ;  /* 0x40c000000700780b */ /* 0x000fe40003f8e000 */
[----:B------:R-:W-:-:S02]  /*0420*/  FSETP.NAN.AND P1, PT, R6, R6, PT ;  /* 0x000000060600720b */ /* 0x000fc40003f28000 */
[----:B------:R-:W-:Y:S01]  /*0430*/  FSETP.NAN.AND P2, PT, R7, R7, PT ;  /* 0x000000070700720b */ /* 0x000fe20003f48000 */
[----:B0-----:R-:W-:-:S06]  /*0440*/  IMAD.WIDE R2, R0, 0x4, R2 ;  /* 0x0000000400027825 */ /* 0x001fcc00078e0202 */
[----:B------:R-:W-:Y:S02]  /*0450*/  @P3 SEL R6, R6, 0x40c00000, P1 ;  /* 0x40c0000006063807 */ /* 0x000fe40000800000 */
[----:B------:R-:W-:Y:S01]  /*0460*/  @P4 SEL R7, R7, 0x40c00000, P2 ;  /* 0x40c0000007074807 */ /* 0x000fe20001000000 */
[----:B------:R-:W-:Y:S06]  /*0470*/  @P0 EXIT ;  /* 0x000000000000094d */ /* 0x000fec0003800000 */
[----:B------:R-:W-:Y:S01]  /*0480*/  STG.E.64 desc[UR4][R2.64], R6 ;  /* 0x0000000602007986 */ /* 0x000fe2000c101b04 */
[----:B------:R-:W-:Y:S05]  /*0490*/  EXIT ;  /* 0x000000000000794d */ /* 0x000fea0003800000 */
.L_x_0:
[----:B------:R-:W-:-:S00]  /*04a0*/  BRA `(.L_x_0) ;  /* 0xfffffffc00fc7947 */ /* 0x000fc0000383ffff */
[----:B------:R-:W-:-:S00]  /*04b0*/  NOP ;  /* 0x0000000000007918 */ /* 0x000fc00000000000 */
        /* <DEDUP_REMOVED lines=12> */
.L_x_1:


//--------------------- .nv.global.init           --------------------------
	.section	.nv.global.init,"aw",@progbits
.nv.global.init:
	.type		_$_str,@object
	.size		_$_str,(_$_str_$_2 - _$_str)
_$_str:
        /*0000*/ 	.byte	0x5f, 0x5f, 0x43, 0x55, 0x44, 0x41, 0x5f, 0x46, 0x54, 0x5a, 0x00
	.type		_$_str_$_2,@object
	.size		_$_str_$_2,(.L_1 - _$_str_$_2)
_$_str_$_2:
        /*000b*/ 	.byte	0x5f, 0x5f, 0x43, 0x55, 0x44, 0x41, 0x5f, 0x50, 0x52, 0x45, 0x43, 0x5f, 0x53, 0x51, 0x52, 0x54
        /*001b*/ 	.byte	0x00
.L_1:


//--------------------- .nv.constant0.triton_poi_fused__native_batch_norm_legit_no_training_hardtanh_4 --------------------------
	.section	.nv.constant0.triton_poi_fused__native_batch_norm_legit_no_training_hardtanh_4,"a",@progbits
	.sectionflags	@""
	.align	4
.nv.constant0.triton_poi_fused__native_batch_norm_legit_no_training_hardtanh_4:
	.zero		580
